//
// Generated by NVIDIA NVVM Compiler
//
// Compiler Build ID: CL-36424714
// Cuda compilation tools, release 13.0, V13.0.88
// Based on NVVM 20.0.0
//

.version 9.0
.target sm_100
.address_size 64

	// .globl	_Z31sub_relaxed_device_non_volatilePiS_i

.visible .entry _Z31sub_relaxed_device_non_volatilePiS_i(
	.param .u64 .ptr .align 1 _Z31sub_relaxed_device_non_volatilePiS_i_param_0,
	.param .u64 .ptr .align 1 _Z31sub_relaxed_device_non_volatilePiS_i_param_1,
	.param .u32 _Z31sub_relaxed_device_non_volatilePiS_i_param_2
)
{
	.reg .b32 	%r<4>;
	.reg .b64 	%rd<4>;

	ld.param.u64 	%rd1, [_Z31sub_relaxed_device_non_volatilePiS_i_param_0];
	ld.param.u64 	%rd2, [_Z31sub_relaxed_device_non_volatilePiS_i_param_1];
	ld.param.u32 	%r3, [_Z31sub_relaxed_device_non_volatilePiS_i_param_2];
	neg.s32 	%r2, %r3;
	// begin inline asm
	atom.add.relaxed.gpu.s32 %r1,[%rd1],%r2;
	// end inline asm
	cvta.to.global.u64 	%rd3, %rd2;
	st.global.u32 	[%rd3], %r1;
	ret;

}


// ===== COMPILED SASS (sm_100) =====

	.target	sm_100

	.elftype	@"ET_EXEC"


//--------------------- .note.nv.tkinfo           --------------------------
	.section	.note.nv.tkinfo,"",@"SHT_NOTE"
	.sectionflags	@"SHF_NOTE_NV_TKINFO"
	.tkinfo
        /*0018*/ 	.word	0x00000002
        /*0030*/ 	.string	""
        /*0030*/ 	.string	"ptxas"
        /*0030*/ 	.string	"Cuda compilation tools, release 13.0, V13.0.88"
        /*0030*/ 	.string	"Build cuda_13.0.r13.0/compiler.36424714_0"
        /*0030*/ 	.string	"-arch sm_100 -m 64 "



//--------------------- .note.nv.cuinfo           --------------------------
	.section	.note.nv.cuinfo,"",@"SHT_NOTE"
	.sectionflags	@"SHF_NOTE_NV_CUINFO"
        /*0018*/ 	.short	0x0002
        /*001a*/ 	.short	0x0064
        /*001c*/ 	.short	0x0082
	.zero		2


//--------------------- .nv.info                  --------------------------
	.section	.nv.info,"",@"SHT_CUDA_INFO"
	.align	4


	//----- nvinfo : EIATTR_REGCOUNT
	.align		4
        /*0000*/ 	.byte	0x04, 0x2f
        /*0002*/ 	.short	(.L_1 - .L_0)
	.align		4
.L_0:
        /*0004*/ 	.word	index@(_Z31sub_relaxed_device_non_volatilePiS_i)
        /*0008*/ 	.word	0x0000000c


	//----- nvinfo : EIATTR_FRAME_SIZE
	.align		4
.L_1:
        /*000c*/ 	.byte	0x04, 0x11
        /*000e*/ 	.short	(.L_3 - .L_2)
	.align		4
.L_2:
        /*0010*/ 	.word	index@(_Z31sub_relaxed_device_non_volatilePiS_i)
        /*0014*/ 	.word	0x00000000


	//----- nvinfo : EIATTR_MIN_STACK_SIZE
	.align		4
.L_3:
        /*0018*/ 	.byte	0x04, 0x12
        /*001a*/ 	.short	(.L_5 - .L_4)
	.align		4
.L_4:
        /*001c*/ 	.word	index@(_Z31sub_relaxed_device_non_volatilePiS_i)
        /*0020*/ 	.word	0x00000000
.L_5:


//--------------------- .nv.compat                --------------------------
	.section	.nv.compat,"",@"SHT_CUDA_COMPAT_INFO"
	.align	4
        /*0000*/ 	.byte	0x02, 0x09, 0x00, 0x00, 0x02, 0x02, 0x01, 0x00, 0x02, 0x05, 0x05, 0x00, 0x03, 0x07, 0x01, 0x01
        /*0010*/ 	.byte	0x02, 0x03, 0x00, 0x00, 0x02, 0x06, 0x01, 0x00, 0x04, 0x0b, 0x08, 0x00, 0x09, 0x00, 0x00, 0x00
        /*0020*/ 	.byte	0x00, 0x00, 0x00, 0x00


//--------------------- .nv.info._Z31sub_relaxed_device_non_volatilePiS_i --------------------------
	.section	.nv.info._Z31sub_relaxed_device_non_volatilePiS_i,"",@"SHT_CUDA_INFO"
	.sectionflags	@""
	.align	4


	//----- nvinfo : EIATTR_CUDA_API_VERSION
	.align		4
        /*0000*/ 	.byte	0x04, 0x37
        /*0002*/ 	.short	(.L_7 - .L_6)
.L_6:
        /*0004*/ 	.word	0x00000082


	//----- nvinfo : EIATTR_KPARAM_INFO
	.align		4
.L_7:
        /*0008*/ 	.byte	0x04, 0x17
        /*000a*/ 	.short	(.L_9 - .L_8)
.L_8:
        /*000c*/ 	.word	0x00000000
        /*0010*/ 	.short	0x0002
        /*0012*/ 	.short	0x0010
        /*0014*/ 	.byte	0x00, 0xf0, 0x11, 0x00


	//----- nvinfo : EIATTR_KPARAM_INFO
	.align		4
.L_9:
        /*0018*/ 	.byte	0x04, 0x17
        /*001a*/ 	.short	(.L_11 - .L_10)
.L_10:
        /*001c*/ 	.word	0x00000000
        /*0020*/ 	.short	0x0001
        /*0022*/ 	.short	0x0008
        /*0024*/ 	.byte	0x00, 0xf5, 0x21, 0x00


	//----- nvinfo : EIATTR_KPARAM_INFO
	.align		4
.L_11:
        /*0028*/ 	.byte	0x04, 0x17
        /*002a*/ 	.short	(.L_13 - .L_12)
.L_12:
        /*002c*/ 	.word	0x00000000
        /*0030*/ 	.short	0x0000
        /*0032*/ 	.short	0x0000
        /*0034*/ 	.byte	0x00, 0xf5, 0x21, 0x00


	//----- nvinfo : EIATTR_SPARSE_MMA_MASK
	.align		4
.L_13:
        /*0038*/ 	.byte	0x03, 0x50
        /*003a*/ 	.short	0x0000


	//----- nvinfo : EIATTR_MAXREG_COUNT
	.align		4
        /*003c*/ 	.byte	0x03, 0x1b
        /*003e*/ 	.short	0x00ff


	//----- nvinfo : EIATTR_MERCURY_ISA_VERSION
	.align		4
        /*0040*/ 	.byte	0x03, 0x5f
        /*0042*/ 	.short	0x0101


	//----- nvinfo : EIATTR_INT_WARP_WIDE_INSTR_OFFSETS
	.align		4
        /*0044*/ 	.byte	0x04, 0x31
        /*0046*/ 	.short	(.L_15 - .L_14)


	//   ....[0]....
.L_14:
        /*0048*/ 	.word	0x00000020


	//   ....[1]....
        /*004c*/ 	.word	0x00000100


	//----- nvinfo : EIATTR_VRC_CTA_INIT_COUNT
	.align		4
.L_15:
        /*0050*/ 	.byte	0x02, 0x4a
	.zero		1
	.zero		1


	//----- nvinfo : EIATTR_EXIT_INSTR_OFFSETS
	.align		4
        /*0054*/ 	.byte	0x04, 0x1c
        /*0056*/ 	.short	(.L_17 - .L_16)


	//   ....[0]....
.L_16:
        /*0058*/ 	.word	0x00000130


	//----- nvinfo : EIATTR_CBANK_PARAM_SIZE
	.align		4
.L_17:
        /*005c*/ 	.byte	0x03, 0x19
        /*005e*/ 	.short	0x0014


	//----- nvinfo : EIATTR_PARAM_CBANK
	.align		4
        /*0060*/ 	.byte	0x04, 0x0a
        /*0062*/ 	.short	(.L_19 - .L_18)
	.align		4
.L_18:
        /*0064*/ 	.word	index@(.nv.constant0._Z31sub_relaxed_device_non_volatilePiS_i)
        /*0068*/ 	.short	0x0380
        /*006a*/ 	.short	0x0014


	//----- nvinfo : EIATTR_SW_WAR
	.align		4
.L_19:
        /*006c*/ 	.byte	0x04, 0x36
        /*006e*/ 	.short	(.L_21 - .L_20)
.L_20:
        /*0070*/ 	.word	0x00000008
.L_21:


//--------------------- .nv.callgraph             --------------------------
	.section	.nv.callgraph,"",@"SHT_CUDA_CALLGRAPH"
	.align	4
	.sectionentsize	8
	.align		4
        /*0000*/ 	.word	0x00000000
	.align		4
        /*0004*/ 	.word	0xffffffff
	.align		4
        /*0008*/ 	.word	0x00000000
	.align		4
        /*000c*/ 	.word	0xfffffffe
	.align		4
        /*0010*/ 	.word	0x00000000
	.align		4
        /*0014*/ 	.word	0xfffffffd
	.align		4
        /*0018*/ 	.word	0x00000000
	.align		4
        /*001c*/ 	.word	0xfffffffc


//--------------------- .text._Z31sub_relaxed_device_non_volatilePiS_i --------------------------
	.section	.text._Z31sub_relaxed_device_non_volatilePiS_i,"ax",@progbits
	.align	128
        .global         _Z31sub_relaxed_device_non_volatilePiS_i
        .type           _Z31sub_relaxed_device_non_volatilePiS_i,@function
        .size           _Z31sub_relaxed_device_non_volatilePiS_i,(.L_x_1 - _Z31sub_relaxed_device_non_volatilePiS_i)
        .other          _Z31sub_relaxed_device_non_volatilePiS_i,@"STO_CUDA_ENTRY STV_DEFAULT"
_Z31sub_relaxed_device_non_volatilePiS_i:
.text._Z31sub_relaxed_device_non_volatilePiS_i:
[----:B------:R-:W-:Y:S01]  /*0000*/  LDC R1, c[0x0][0x37c] ;  /* 0x0000df00ff017b82 */ /* 0x000fe20000000800 */
[----:B------:R-:W0:Y:S01]  /*0010*/  S2R R5, SR_LANEID ;  /* 0x0000000000057919 */ /* 0x000e220000000000 */
[----:B------:R-:W-:Y:S01]  /*0020*/  VOTEU.ANY UR6, UPT, PT ;  /* 0x0000000000067886 */ /* 0x000fe200038e0100 */
[----:B------:R-:W1:Y:S01]  /*0030*/  LDCU UR8, c[0x0][0x390] ;  /* 0x00007200ff0877ac */ /* 0x000e620008000800 */
[----:B------:R-:W0:Y:S04]  /*0040*/  FLO.U32 R0, UR6 ;  /* 0x0000000600007d00 */ /* 0x000e2800080e0000 */
[----:B------:R-:W2:Y:S01]  /*0050*/  LDC.64 R2, c[0x0][0x380] ;  /* 0x0000e000ff027b82 */ /* 0x000ea20000000a00 */
[----:B------:R-:W2:Y:S01]  /*0060*/  LDCU.64 UR4, c[0x0][0x358] ;  /* 0x00006b00ff0477ac */ /* 0x000ea20008000a00 */
[----:B------:R-:W-:Y:S01]  /*0070*/  UPOPC UR7, UR6 ;  /* 0x00000006000772bf */ /* 0x000fe20008000000 */
[----:B-1----:R-:W-:-:S05]  /*0080*/  IADD3 R8, PT, PT, RZ, -UR8, RZ ;  /* 0x80000008ff087c10 */ /* 0x002fca000fffe0ff */
[----:B------:R-:W-:Y:S01]  /*0090*/  IMAD R9, R8, UR7, RZ ;  /* 0x0000000708097c24 */ /* 0x000fe2000f8e02ff */
[----:B0-----:R-:W-:-:S13]  /*00a0*/  ISETP.EQ.U32.AND P0, PT, R0, R5, PT ;  /* 0x000000050000720c */ /* 0x001fda0003f02070 */
[----:B--2---:R-:W2:Y:S01]  /*00b0*/  @P0 ATOM.E.ADD.S32.STRONG.GPU PT, R3, desc[UR4][R2.64], R9 ;  /* 0x800000090203098a */ /* 0x004ea200081ef304 */
[----:B------:R-:W0:Y:S01]  /*00c0*/  LDC.64 R4, c[0x0][0x388] ;  /* 0x0000e200ff047b82 */ /* 0x000e220000000a00 */
[----:B------:R-:W1:Y:S02]  /*00d0*/  S2R R6, SR_LTMASK ;  /* 0x0000000000067919 */ /* 0x000e640000003900 */
[----:B-1----:R-:W-:-:S06]  /*00e0*/  LOP3.LUT R6, R6, UR6, RZ, 0xc0, !PT ;  /* 0x0000000606067c12 */ /* 0x002fcc000f8ec0ff */
[----:B------:R-:W1:Y:S01]  /*00f0*/  POPC R6, R6 ;  /* 0x0000000600067309 */ /* 0x000e620000000000 */
[----:B--2---:R-:W1:Y:S02]  /*0100*/  SHFL.IDX PT, R7, R3, R0, 0x1f ;  /* 0x00001f0003077589 */ /* 0x004e6400000e0000 */
[----:B-1----:R-:W-:-:S05]  /*0110*/  IMAD R7, R6, R8, R7 ;  /* 0x0000000806077224 */ /* 0x002fca00078e0207 */
[----:B0-----:R-:W-:Y:S01]  /*0120*/  STG.E desc[UR4][R4.64], R7 ;  /* 0x0000000704007986 */ /* 0x001fe2000c101904 */
[----:B------:R-:W-:Y:S05]  /*0130*/  EXIT ;  /* 0x000000000000794d */ /* 0x000fea0003800000 */
.L_x_0:
[----:B------:R-:W-:-:S00]  /*0140*/  BRA `(.L_x_0) ;  /* 0xfffffffc00fc7947 */ /* 0x000fc0000383ffff */
[----:B------:R-:W-:-:S00]  /*0150*/  NOP ;  /* 0x0000000000007918 */ /* 0x000fc00000000000 */
        /* <DEDUP_REMOVED lines=10> */
.L_x_1:


//--------------------- .nv.shared.reserved.0     --------------------------
	.section	.nv.shared.reserved.0,"aw",@nobits
	.weak		__nv_reservedSMEM_offset_0_alias
	.size		__nv_reservedSMEM_offset_0_alias, 0, 64
	.other		__nv_reservedSMEM_offset_0_alias,@"STO_CUDA_RESERVED_SHARED STV_DEFAULT"
__nv_reservedSMEM_offset_0_alias:
	.zero		0
	.zero		64


//--------------------- .nv.constant0._Z31sub_relaxed_device_non_volatilePiS_i --------------------------
	.section	.nv.constant0._Z31sub_relaxed_device_non_volatilePiS_i,"a",@progbits
	.sectionflags	@""
	.align	4
.nv.constant0._Z31sub_relaxed_device_non_volatilePiS_i:
	.zero		916


//--------------------- SYMBOLS --------------------------

	.type		.nv.reservedSmem.offset0,@object
	.size		.nv.reservedSmem.offset0,0x4
